	.headerflags	@"EF_CUDA_TEXMODE_UNIFIED EF_CUDA_64BIT_ADDRESS EF_CUDA_ACCELERATORS EF_CUDA_SM90 EF_CUDA_VIRTUAL_SM(EF_CUDA_SM90)"
	.elftype	@"ET_EXEC"


//--------------------- .nv.info                  --------------------------
	.section	.nv.info,"",@"SHT_CUDA_INFO"
	.align	4


	//----- nvinfo : EIATTR_REGCOUNT
	.align		4
        /*0000*/ 	.byte	0x04, 0x2f
        /*0002*/ 	.short	(.L_3 - .L_2)
	.align		4
.L_2:
        /*0004*/ 	.word	index@(triton_poi_fused__native_batch_norm_legit_no_training_convolution_4)
        /*0008*/ 	.word	0x0000001c


	//----- nvinfo : EIATTR_MIN_STACK_SIZE
	.align		4
.L_3:
        /*000c*/ 	.byte	0x04, 0x12
        /*000e*/ 	.short	(.L_5 - .L_4)
	.align		4
.L_4:
        /*0010*/ 	.word	index@(triton_poi_fused__native_batch_norm_legit_no_training_convolution_4)
        /*0014*/ 	.word	0x00000000


	//----- nvinfo : EIATTR_FRAME_SIZE
	.align		4
.L_5:
        /*0018*/ 	.byte	0x04, 0x11
        /*001a*/ 	.short	(.L_7 - .L_6)
	.align		4
.L_6:
        /*001c*/ 	.word	index@(triton_poi_fused__native_batch_norm_legit_no_training_convolution_4)
        /*0020*/ 	.word	0x00000000


	//----- nvinfo : EIATTR_MIN_STACK_SIZE
	.align		4
.L_7:
        /*0024*/ 	.byte	0x04, 0x12
        /*0026*/ 	.short	(.L_9 - .L_8)
	.align		4
.L_8:
        /*0028*/ 	.word	index@(triton_poi_fused__native_batch_norm_legit_no_training_convolution_4)
        /*002c*/ 	.word	0x00000000
.L_9:


//--------------------- .nv.info.triton_poi_fused__native_batch_norm_legit_no_training_convolution_4 --------------------------
	.section	.nv.info.triton_poi_fused__native_batch_norm_legit_no_training_convolution_4,"",@"SHT_CUDA_INFO"
	.sectionflags	@""
	.align	4


	//----- nvinfo : EIATTR_CUDA_API_VERSION
	.align		4
        /*0000*/ 	.byte	0x04, 0x37
        /*0002*/ 	.short	(.L_11 - .L_10)
.L_10:
        /*0004*/ 	.word	0x0000007c


	//----- nvinfo : EIATTR_KPARAM_INFO
	.align		4
.L_11:
        /*0008*/ 	.byte	0x04, 0x17
        /*000a*/ 	.short	(.L_13 - .L_12)
.L_12:
        /*000c*/ 	.word	0x00000000
        /*0010*/ 	.short	0x0008
        /*0012*/ 	.short	0x003c
        /*0014*/ 	.byte	0x00, 0xf0, 0x11, 0x00


	//----- nvinfo : EIATTR_KPARAM_INFO
	.align		4
.L_13:
        /*0018*/ 	.byte	0x04, 0x17
        /*001a*/ 	.short	(.L_15 - .L_14)
.L_14:
        /*001c*/ 	.word	0x00000000
        /*0020*/ 	.short	0x0007
        /*0022*/ 	.short	0x0038
        /*0024*/ 	.byte	0x00, 0xf0, 0x11, 0x00


	//----- nvinfo : EIATTR_KPARAM_INFO
	.align		4
.L_15:
        /*0028*/ 	.byte	0x04, 0x17
        /*002a*/ 	.short	(.L_17 - .L_16)
.L_16:
        /*002c*/ 	.word	0x00000000
        /*0030*/ 	.short	0x0006
        /*0032*/ 	.short	0x0030
        /*0034*/ 	.byte	0x00, 0xf4, 0x21, 0x00


	//----- nvinfo : EIATTR_KPARAM_INFO
	.align		4
.L_17:
        /*0038*/ 	.byte	0x04, 0x17
        /*003a*/ 	.short	(.L_19 - .L_18)
.L_18:
        /*003c*/ 	.word	0x00000000
        /*0040*/ 	.short	0x0005
        /*0042*/ 	.short	0x0028
        /*0044*/ 	.byte	0x00, 0xf4, 0x21, 0x00


	//----- nvinfo : EIATTR_KPARAM_INFO
	.align		4
.L_19:
        /*0048*/ 	.byte	0x04, 0x17
        /*004a*/ 	.short	(.L_21 - .L_20)
.L_20:
        /*004c*/ 	.word	0x00000000
        /*0050*/ 	.short	0x0004
        /*0052*/ 	.short	0x0020
        /*0054*/ 	.byte	0x00, 0xf4, 0x21, 0x00


	//----- nvinfo : EIATTR_KPARAM_INFO
	.align		4
.L_21:
        /*0058*/ 	.byte	0x04, 0x17
        /*005a*/ 	.short	(.L_23 - .L_22)
.L_22:
        /*005c*/ 	.word	0x00000000
        /*0060*/ 	.short	0x0003
        /*0062*/ 	.short	0x0018
        /*0064*/ 	.byte	0x00, 0xf4, 0x21, 0x00


	//----- nvinfo : EIATTR_KPARAM_INFO
	.align		4
.L_23:
        /*0068*/ 	.byte	0x04, 0x17
        /*006a*/ 	.short	(.L_25 - .L_24)
.L_24:
        /*006c*/ 	.word	0x00000000
        /*0070*/ 	.short	0x0002
        /*0072*/ 	.short	0x0010
        /*0074*/ 	.byte	0x00, 0xf4, 0x21, 0x00


	//----- nvinfo : EIATTR_KPARAM_INFO
	.align		4
.L_25:
        /*0078*/ 	.byte	0x04, 0x17
        /*007a*/ 	.short	(.L_27 - .L_26)
.L_26:
        /*007c*/ 	.word	0x00000000
        /*0080*/ 	.short	0x0001
        /*0082*/ 	.short	0x0008
        /*0084*/ 	.byte	0x00, 0xf4, 0x21, 0x00


	//----- nvinfo : EIATTR_KPARAM_INFO
	.align		4
.L_27:
        /*0088*/ 	.byte	0x04, 0x17
        /*008a*/ 	.short	(.L_29 - .L_28)
.L_28:
        /*008c*/ 	.word	0x00000000
        /*0090*/ 	.short	0x0000
        /*0092*/ 	.short	0x0000
        /*0094*/ 	.byte	0x00, 0xf4, 0x21, 0x00


	//----- nvinfo : EIATTR_SPARSE_MMA_MASK
	.align		4
.L_29:
        /*0098*/ 	.byte	0x03, 0x50
        /*009a*/ 	.short	0x0000


	//----- nvinfo : EIATTR_MAXREG_COUNT
	.align		4
        /*009c*/ 	.byte	0x03, 0x1b
        /*009e*/ 	.short	0x00ff


	//----- nvinfo : EIATTR_EXIT_INSTR_OFFSETS
	.align		4
        /*00a0*/ 	.byte	0x04, 0x1c
        /*00a2*/ 	.short	(.L_31 - .L_30)


	//   ....[0]....
.L_30:
        /*00a4*/ 	.word	0x000004f0


	//   ....[1]....
        /*00a8*/ 	.word	0x00000540


	//----- nvinfo : EIATTR_REQNTID
	.align		4
.L_31:
        /*00ac*/ 	.byte	0x04, 0x10
        /*00ae*/ 	.short	(.L_33 - .L_32)
.L_32:
        /*00b0*/ 	.word	0x00000080
        /*00b4*/ 	.word	0x00000001
        /*00b8*/ 	.word	0x00000001


	//----- nvinfo : EIATTR_CBANK_PARAM_SIZE
	.align		4
.L_33:
        /*00bc*/ 	.byte	0x03, 0x19
        /*00be*/ 	.short	0x0040


	//----- nvinfo : EIATTR_PARAM_CBANK
	.align		4
        /*00c0*/ 	.byte	0x04, 0x0a
        /*00c2*/ 	.short	(.L_35 - .L_34)
	.align		4
.L_34:
        /*00c4*/ 	.word	index@(.nv.constant0.triton_poi_fused__native_batch_norm_legit_no_training_convolution_4)
        /*00c8*/ 	.short	0x0210
        /*00ca*/ 	.short	0x0040


	//----- nvinfo : EIATTR_SW_WAR
	.align		4
.L_35:
        /*00cc*/ 	.byte	0x04, 0x36
        /*00ce*/ 	.short	(.L_37 - .L_36)
.L_36:
        /*00d0*/ 	.word	0x00000008
.L_37:


//--------------------- .nv.callgraph             --------------------------
	.section	.nv.callgraph,"",@"SHT_CUDA_CALLGRAPH"
	.align	4
	.sectionentsize	8
	.align		4
        /*0000*/ 	.word	0x00000000
	.align		4
        /*0004*/ 	.word	0xffffffff
	.align		4
        /*0008*/ 	.word	0x00000000
	.align		4
        /*000c*/ 	.word	0xfffffffe
	.align		4
        /*0010*/ 	.word	0x00000000
	.align		4
        /*0014*/ 	.word	0xfffffffd
	.align		4
        /*0018*/ 	.word	0x00000000
	.align		4
        /*001c*/ 	.word	0xfffffffc


//--------------------- .nv.constant4             --------------------------
	.section	.nv.constant4,"a",@progbits
	.align	8
	.align		8
.nv.constant4:
        /*0000*/ 	.dword	_$_str
	.align		8
        /*0008*/ 	.dword	_$_str_$_2


//--------------------- .text.triton_poi_fused__native_batch_norm_legit_no_training_convolution_4 --------------------------
	.section	.text.triton_poi_fused__native_batch_norm_legit_no_training_convolution_4,"ax",@progbits
	.sectionflags	@"SHF_BARRIERS=1"
	.align	128
        .global         triton_poi_fused__native_batch_norm_legit_no_training_convolution_4
        .type           triton_poi_fused__native_batch_norm_legit_no_training_convolution_4,@function
        .size           triton_poi_fused__native_batch_norm_legit_no_training_convolution_4,(.L_x_1 - triton_poi_fused__native_batch_norm_legit_no_training_convolution_4)
        .other          triton_poi_fused__native_batch_norm_legit_no_training_convolution_4,@"STO_CUDA_ENTRY STV_DEFAULT"
triton_poi_fused__native_batch_norm_legit_no_training_convolution_4:
.text.triton_poi_fused__native_batch_norm_legit_no_training_convolution_4:
[----:B------:R-:W0:Y:S01]  /*0000*/  LDC R1, c[0x0][0x28] ;  /* 0x00000a00ff017b82 */ /* 0x000e220000000800 */
[----:B------:R-:W1:Y:S07]  /*0010*/  S2R R16, SR_CTAID.Y ;  /* 0x0000000000107919 */ /* 0x000e6e0000002600 */
[----:B------:R-:W2:Y:S01]  /*0020*/  LDC.64 R6, c[0x0][0x220] ;  /* 0x00008800ff067b82 */ /* 0x000ea20000000a00 */
[----:B------:R-:W-:Y:S01]  /*0030*/  IMAD.MOV.U32 R17, RZ, RZ, RZ ;  /* 0x000000ffff117224 */ /* 0x000fe200078e00ff */
[----:B------:R-:W-:Y:S01]  /*0040*/  ULDC.64 UR6, c[0x0][0x208] ;  /* 0x0000820000067ab9 */ /* 0x000fe20000000a00 */
[----:B------:R-:W3:Y:S01]  /*0050*/  S2R R14, SR_TID.X ;  /* 0x00000000000e7919 */ /* 0x000ee20000002100 */
[----:B------:R-:W4:Y:S04]  /*0060*/  S2R R12, SR_CTAID.X ;  /* 0x00000000000c7919 */ /* 0x000f280000002500 */
[----:B------:R-:W5:Y:S08]  /*0070*/  LDC.64 R8, c[0x0][0x210] ;  /* 0x00008400ff087b82 */ /* 0x000f700000000a00 */
[----:B------:R-:W4:Y:S08]  /*0080*/  LDC.64 R10, c[0x0][0x218] ;  /* 0x00008600ff0a7b82 */ /* 0x000f300000000a00 */
[----:B------:R-:W5:Y:S01]  /*0090*/  LDC.64 R4, c[0x0][0x228] ;  /* 0x00008a00ff047b82 */ /* 0x000f620000000a00 */
[----:B-1----:R-:W-:-:S02]  /*00a0*/  SHF.R.S32.HI R3, RZ, 0x1f, R16 ;  /* 0x0000001fff037819 */ /* 0x002fc40000011410 */
[----:B------:R-:W-:Y:S02]  /*00b0*/  ISETP.GE.AND P0, PT, R16, 0x40, PT ;  /* 0x000000401000780c */ /* 0x000fe40003f06270 */
[----:B------:R-:W-:-:S04]  /*00c0*/  LEA.HI R3, R3, R16, RZ, 0x4 ;  /* 0x0000001003037211 */ /* 0x000fc800078f20ff */
[----:B------:R-:W-:-:S04]  /*00d0*/  LOP3.LUT R19, R3, 0xfffffff0, RZ, 0xc0, !PT ;  /* 0xfffffff003137812 */ /* 0x000fc800078ec0ff */
[----:B------:R-:W-:-:S05]  /*00e0*/  IADD3 R19, -R19, R16, RZ ;  /* 0x0000001013137210 */ /* 0x000fca0007ffe1ff */
[----:B--2---:R-:W-:-:S05]  /*00f0*/  IMAD.WIDE R6, R19, 0x4, R6 ;  /* 0x0000000413067825 */ /* 0x004fca00078e0206 */
[----:B------:R1:W2:Y:S01]  /*0100*/  @!P0 LDG.E.EL R17, desc[UR6][R6.64] ;  /* 0x0000000606118981 */ /* 0x0002a2000c2e1900 */
[----:B------:R-:W-:Y:S01]  /*0110*/  IMAD.SHL.U32 R3, R3, 0x100, RZ ;  /* 0x0000010003037824 */ /* 0x000fe200078e00ff */
[----:B---3--:R-:W-:Y:S01]  /*0120*/  SHF.L.U32 R13, R14, 0x1, RZ ;  /* 0x000000010e0d7819 */ /* 0x008fe200000006ff */
[----:B------:R-:W-:Y:S01]  /*0130*/  HFMA2.MMA R23, -RZ, RZ, 0, 0 ;  /* 0x00000000ff177435 */ /* 0x000fe200000001ff */
[----:B------:R-:W-:Y:S02]  /*0140*/  IMAD.MOV.U32 R18, RZ, RZ, RZ ;  /* 0x000000ffff127224 */ /* 0x000fe400078e00ff */
[----:B------:R-:W-:Y:S01]  /*0150*/  LOP3.LUT R13, R13, 0xfe, RZ, 0xc0, !PT ;  /* 0x000000fe0d0d7812 */ /* 0x000fe200078ec0ff */
[----:B0---4-:R-:W-:Y:S01]  /*0160*/  IMAD.WIDE R10, R19, 0x4, R10 ;  /* 0x00000004130a7825 */ /* 0x011fe200078e020a */
[----:B------:R-:W-:Y:S02]  /*0170*/  LOP3.LUT R0, R3, 0xfffff000, RZ, 0xc0, !PT ;  /* 0xfffff00003007812 */ /* 0x000fe400078ec0ff */
[----:B------:R-:W0:Y:S01]  /*0180*/  LDC.64 R2, c[0x0][0x230] ;  /* 0x00008c00ff027b82 */ /* 0x000e220000000a00 */
[----:B------:R-:W-:Y:S01]  /*0190*/  PRMT R15, R13, 0x6540, R12 ;  /* 0x000065400d0f7816 */ /* 0x000fe2000000000c */
[----:B------:R-:W3:Y:S01]  /*01a0*/  @!P0 LDG.E.EL R18, desc[UR6][R10.64] ;  /* 0x000000060a128981 */ /* 0x000ee2000c2e1900 */
[----:B------:R-:W-:-:S02]  /*01b0*/  IADD3 R0, R19, R0, RZ ;  /* 0x0000000013007210 */ /* 0x000fc40007ffe0ff */
[----:B------:R-:W-:-:S03]  /*01c0*/  ISETP.LT.AND P1, PT, R15, 0x100, !P0 ;  /* 0x000001000f00780c */ /* 0x000fc60004721270 */
[----:B-1----:R-:W-:-:S05]  /*01d0*/  IMAD R7, R15, 0x10, R0 ;  /* 0x000000100f077824 */ /* 0x002fca00078e0200 */
[----:B------:R-:W-:Y:S01]  /*01e0*/  IADD3 R21, R7, 0x10, RZ ;  /* 0x0000001007157810 */ /* 0x000fe20007ffe0ff */
[----:B-----5:R-:W-:-:S04]  /*01f0*/  IMAD.WIDE R6, R7, 0x4, R8 ;  /* 0x0000000407067825 */ /* 0x020fc800078e0208 */
[----:B------:R-:W-:Y:S01]  /*0200*/  IMAD.WIDE R8, R21, 0x4, R8 ;  /* 0x0000000415087825 */ /* 0x000fe200078e0208 */
[----:B------:R-:W-:-:S03]  /*0210*/  CS2R R20, SRZ ;  /* 0x0000000000147805 */ /* 0x000fc6000001ff00 */
[C---:B------:R-:W-:Y:S01]  /*0220*/  IMAD.WIDE R4, R19.reuse, 0x4, R4 ;  /* 0x0000000413047825 */ /* 0x040fe200078e0204 */
[----:B------:R-:W4:Y:S03]  /*0230*/  @P1 LDG.E.EL R23, desc[UR6][R8.64] ;  /* 0x0000000608171981 */ /* 0x000f26000c2e1900 */
[----:B0-----:R-:W-:Y:S01]  /*0240*/  IMAD.WIDE R24, R19, 0x4, R2 ;  /* 0x0000000413187825 */ /* 0x001fe200078e0202 */
[----:B------:R0:W3:Y:S01]  /*0250*/  @P1 LDG.E.EL R21, desc[UR6][R6.64] ;  /* 0x0000000606151981 */ /* 0x0000e2000c2e1900 */
[----:B------:R-:W1:Y:S02]  /*0260*/  S2UR UR5, SR_CgaCtaId ;  /* 0x00000000000579c3 */ /* 0x000e640000008800 */
[----:B------:R-:W-:Y:S01]  /*0270*/  IMAD.MOV.U32 R19, RZ, RZ, RZ ;  /* 0x000000ffff137224 */ /* 0x000fe200078e00ff */
[----:B------:R-:W5:Y:S05]  /*0280*/  @!P0 LDG.E.EL R20, desc[UR6][R24.64] ;  /* 0x0000000618148981 */ /* 0x000f6a000c2e1900 */
[----:B------:R1:W5:Y:S01]  /*0290*/  @!P0 LDG.E.EL R19, desc[UR6][R4.64] ;  /* 0x0000000604138981 */ /* 0x000362000c2e1900 */
[----:B------:R-:W1:Y:S01]  /*02a0*/  LDC.64 R2, c[0x0][0x238] ;  /* 0x00008e00ff027b82 */ /* 0x000e620000000a00 */
[----:B0-----:R-:W-:Y:S01]  /*02b0*/  MOV R6, 0x3e800000 ;  /* 0x3e80000000067802 */ /* 0x001fe20000000f00 */
[----:B------:R-:W-:Y:S01]  /*02c0*/  UMOV UR4, 0x400 ;  /* 0x0000040000047882 */ /* 0x000fe20000000000 */
[----:B------:R-:W-:Y:S01]  /*02d0*/  IMAD R15, R16, 0x100, R15 ;  /* 0x00000100100f7824 */ /* 0x000fe200078e020f */
[----:B-1----:R-:W-:-:S06]  /*02e0*/  UPRMT UR4, UR5, 0x654, UR4 ;  /* 0x0000065405047896 */ /* 0x002fcc0008000004 */
[----:B------:R-:W-:Y:S01]  /*02f0*/  LEA R13, R13, UR4, 0x2 ;  /* 0x000000040d0d7c11 */ /* 0x000fe2000f8e10ff */
[----:B------:R-:W-:-:S04]  /*0300*/  IMAD.WIDE R2, R15, 0x4, R2 ;  /* 0x000000040f027825 */ /* 0x000fc800078e0202 */
[----:B--2---:R-:W-:-:S04]  /*0310*/  FADD R17, R17, 9.9999997473787516356e-06 ;  /* 0x3727c5ac11117421 */ /* 0x004fc80000000000 */
[----:B------:R-:W0:Y:S02]  /*0320*/  MUFU.SQRT R22, R17 ;  /* 0x0000001100167308 */ /* 0x000e240000002000 */
[C---:B0-----:R-:W-:Y:S02]  /*0330*/  FSETP.GT.AND P2, PT, R22.reuse, 8.50705917302346158658e+37, PT ;  /* 0x7e8000001600780b */ /* 0x041fe40003f44000 */
[----:B------:R-:W-:-:S11]  /*0340*/  FSETP.GEU.AND P3, PT, R22, 1.175494350822287508e-38, PT ;  /* 0x008000001600780b */ /* 0x000fd60003f6e000 */
[----:B------:R-:W-:-:S04]  /*0350*/  @P2 FMUL R22, R22, 0.25 ;  /* 0x3e80000016162820 */ /* 0x000fc80000400000 */
[----:B------:R-:W-:-:S06]  /*0360*/  @!P3 FMUL R22, R22, 16777216 ;  /* 0x4b8000001616b820 */ /* 0x000fcc0000400000 */
[----:B------:R-:W0:Y:S01]  /*0370*/  MUFU.RCP R22, R22 ;  /* 0x0000001600167308 */ /* 0x000e220000001000 */
[----:B------:R-:W-:Y:S01]  /*0380*/  FSEL R5, R6, 1, P2 ;  /* 0x3f80000006057808 */ /* 0x000fe20001000000 */
[C---:B---3--:R-:W-:Y:S01]  /*0390*/  FADD R21, -R18.reuse, R21 ;  /* 0x0000001512157221 */ /* 0x048fe20000000100 */
[----:B----4-:R-:W-:Y:S01]  /*03a0*/  FADD R23, -R18, R23 ;  /* 0x0000001712177221 */ /* 0x010fe20000000100 */
[----:B------:R-:W1:Y:S02]  /*03b0*/  LDC.64 R6, c[0x0][0x240] ;  /* 0x00009000ff067b82 */ /* 0x000e640000000a00 */
[----:B------:R-:W-:-:S04]  /*03c0*/  @!P3 FMUL R5, R5, 16777216 ;  /* 0x4b8000000505b820 */ /* 0x000fc80000400000 */
[----:B0-----:R-:W-:-:S04]  /*03d0*/  FMUL R4, R22, R5 ;  /* 0x0000000516047220 */ /* 0x001fc80000400000 */
[-C--:B------:R-:W-:Y:S01]  /*03e0*/  FMUL R21, R21, R4.reuse ;  /* 0x0000000415157220 */ /* 0x080fe20000400000 */
[----:B------:R-:W-:-:S03]  /*03f0*/  FMUL R23, R23, R4 ;  /* 0x0000000417177220 */ /* 0x000fc60000400000 */
[-CC-:B-----5:R-:W-:Y:S01]  /*0400*/  FFMA R22, R21, R19.reuse, R20.reuse ;  /* 0x0000001315167223 */ /* 0x1a0fe20000000014 */
[----:B------:R-:W-:-:S05]  /*0410*/  FFMA R23, R23, R19, R20 ;  /* 0x0000001317177223 */ /* 0x000fca0000000014 */
[----:B------:R-:W-:Y:S04]  /*0420*/  STS.64 [R13], R22 ;  /* 0x000000160d007388 */ /* 0x000fe80000000a00 */
[----:B------:R-:W-:Y:S01]  /*0430*/  @P1 STG.E.64 desc[UR6][R2.64], R22 ;  /* 0x0000001602001986 */ /* 0x000fe2000c101b06 */
[----:B------:R-:W-:-:S04]  /*0440*/  LOP3.LUT R5, R14, 0x7f, RZ, 0xc0, !PT ;  /* 0x0000007f0e057812 */ /* 0x000fc800078ec0ff */
[C---:B------:R-:W-:Y:S01]  /*0450*/  LEA R8, R5.reuse, UR4, 0x2 ;  /* 0x0000000405087c11 */ /* 0x040fe2000f8e10ff */
[----:B------:R-:W-:Y:S01]  /*0460*/  BAR.SYNC.DEFER_BLOCKING 0x0 ;  /* 0x0000000000007b1d */ /* 0x000fe20000010000 */
[----:B------:R-:W-:-:S05]  /*0470*/  PRMT R5, R5, 0x6540, R12 ;  /* 0x0000654005057816 */ /* 0x000fca000000000c */
[----:B------:R-:W0:Y:S01]  /*0480*/  LDS R11, [R8] ;  /* 0x00000000080b7984 */ /* 0x000e220000000800 */
[C---:B------:R-:W-:Y:S02]  /*0490*/  LOP3.LUT R9, R5.reuse, 0x80, RZ, 0xfc, !PT ;  /* 0x0000008005097812 */ /* 0x040fe400078efcff */
[----:B------:R-:W-:Y:S02]  /*04a0*/  ISETP.LT.AND P1, PT, R5, 0x100, !P0 ;  /* 0x000001000500780c */ /* 0x000fe40004721270 */
[----:B------:R-:W-:Y:S02]  /*04b0*/  ISETP.LT.AND P0, PT, R9, 0x100, !P0 ;  /* 0x000001000900780c */ /* 0x000fe40004701270 */
[----:B------:R-:W-:-:S05]  /*04c0*/  LEA R5, R5, R0, 0x4 ;  /* 0x0000000005057211 */ /* 0x000fca00078e20ff */
[----:B-1----:R-:W-:-:S05]  /*04d0*/  IMAD.WIDE R4, R5, 0x4, R6 ;  /* 0x0000000405047825 */ /* 0x002fca00078e0206 */
[----:B0-----:R0:W-:Y:S02]  /*04e0*/  @P1 STG.E desc[UR6][R4.64], R11 ;  /* 0x0000000b04001986 */ /* 0x0011e4000c101906 */
[----:B0-----:R-:W-:Y:S05]  /*04f0*/  @!P0 EXIT ;  /* 0x000000000000894d */ /* 0x001fea0003800000 */
[----:B0-----:R-:W0:Y:S01]  /*0500*/  LDS R5, [R8+0x200] ;  /* 0x0002000008057984 */ /* 0x001e220000000800 */
[----:B------:R-:W-:-:S05]  /*0510*/  LEA R3, R9, R0, 0x4 ;  /* 0x0000000009037211 */ /* 0x000fca00078e20ff */
[----:B------:R-:W-:-:S05]  /*0520*/  IMAD.WIDE R2, R3, 0x4, R6 ;  /* 0x0000000403027825 */ /* 0x000fca00078e0206 */
[----:B0-----:R-:W-:Y:S01]  /*0530*/  STG.E desc[UR6][R2.64], R5 ;  /* 0x0000000502007986 */ /* 0x001fe2000c101906 */
[----:B------:R-:W-:Y:S05]  /*0540*/  EXIT ;  /* 0x000000000000794d */ /* 0x000fea0003800000 */
.L_x_0:
[----:B------:R-:W-:-:S00]  /*0550*/  BRA `(.L_x_0) ;  /* 0xfffffffc00fc7947 */ /* 0x000fc0000383ffff */
[----:B------:R-:W-:-:S00]  /*0560*/  NOP ;  /* 0x0000000000007918 */ /* 0x000fc00000000000 */
        /* <DEDUP_REMOVED lines=9> */
.L_x_1:


//--------------------- .nv.global.init           --------------------------
	.section	.nv.global.init,"aw",@progbits
.nv.global.init:
	.type		_$_str,@object
	.size		_$_str,(_$_str_$_2 - _$_str)
_$_str:
        /*0000*/ 	.byte	0x5f, 0x5f, 0x43, 0x55, 0x44, 0x41, 0x5f, 0x46, 0x54, 0x5a, 0x00
	.type		_$_str_$_2,@object
	.size		_$_str_$_2,(.L_1 - _$_str_$_2)
_$_str_$_2:
        /*000b*/ 	.byte	0x5f, 0x5f, 0x43, 0x55, 0x44, 0x41, 0x5f, 0x50, 0x52, 0x45, 0x43, 0x5f, 0x53, 0x51, 0x52, 0x54
        /*001b*/ 	.byte	0x00
.L_1:


//--------------------- .nv.shared.triton_poi_fused__native_batch_norm_legit_no_training_convolution_4 --------------------------
	.section	.nv.shared.triton_poi_fused__native_batch_norm_legit_no_training_convolution_4,"aw",@nobits
	.sectionflags	@""
	.align	16
	.zero		1024


//--------------------- .nv.constant0.triton_poi_fused__native_batch_norm_legit_no_training_convolution_4 --------------------------
	.section	.nv.constant0.triton_poi_fused__native_batch_norm_legit_no_training_convolution_4,"a",@progbits
	.sectionflags	@""
	.align	4
.nv.constant0.triton_poi_fused__native_batch_norm_legit_no_training_convolution_4:
	.zero		592
